//
// Generated by NVIDIA NVVM Compiler
//
// Compiler Build ID: CL-36424714
// Cuda compilation tools, release 13.0, V13.0.88
// Based on NVVM 20.0.0
//

.version 9.0
.target sm_100
.address_size 64

	// .globl	_Z13adjustWeightsP4Edgeii

.visible .entry _Z13adjustWeightsP4Edgeii(
	.param .u64 .ptr .align 1 _Z13adjustWeightsP4Edgeii_param_0,
	.param .u32 _Z13adjustWeightsP4Edgeii_param_1,
	.param .u32 _Z13adjustWeightsP4Edgeii_param_2
)
{
	.reg .pred 	%p<2>;
	.reg .b32 	%r<11>;
	.reg .b64 	%rd<5>;

	ld.param.u64 	%rd1, [_Z13adjustWeightsP4Edgeii_param_0];
	ld.param.u32 	%r3, [_Z13adjustWeightsP4Edgeii_param_1];
	ld.param.u32 	%r2, [_Z13adjustWeightsP4Edgeii_param_2];
	mov.u32 	%r4, %tid.x;
	mov.u32 	%r5, %ctaid.x;
	mov.u32 	%r6, %ntid.x;
	mad.lo.s32 	%r1, %r5, %r6, %r4;
	setp.ge.s32 	%p1, %r1, %r3;
	@%p1 bra 	$L__BB0_2;
	cvta.to.global.u64 	%rd2, %rd1;
	mul.wide.s32 	%rd3, %r1, 16;
	add.s64 	%rd4, %rd2, %rd3;
	ld.global.u32 	%r7, [%rd4+8];
	ld.global.u32 	%r8, [%rd4+12];
	mul.lo.s32 	%r9, %r8, %r7;
	rem.s32 	%r10, %r9, %r2;
	st.global.u32 	[%rd4+8], %r10;
$L__BB0_2:
	ret;

}
	// .globl	_Z12findMinEdgesP4EdgePiS1_S1_ii
.visible .entry _Z12findMinEdgesP4EdgePiS1_S1_ii(
	.param .u64 .ptr .align 1 _Z12findMinEdgesP4EdgePiS1_S1_ii_param_0,
	.param .u64 .ptr .align 1 _Z12findMinEdgesP4EdgePiS1_S1_ii_param_1,
	.param .u64 .ptr .align 1 _Z12findMinEdgesP4EdgePiS1_S1_ii_param_2,
	.param .u64 .ptr .align 1 _Z12findMinEdgesP4EdgePiS1_S1_ii_param_3,
	.param .u32 _Z12findMinEdgesP4EdgePiS1_S1_ii_param_4,
	.param .u32 _Z12findMinEdgesP4EdgePiS1_S1_ii_param_5
)
{
	.reg .pred 	%p<3>;
	.reg .b32 	%r<13>;
	.reg .b64 	%rd<17>;

	ld.param.u64 	%rd2, [_Z12findMinEdgesP4EdgePiS1_S1_ii_param_0];
	ld.param.u64 	%rd3, [_Z12findMinEdgesP4EdgePiS1_S1_ii_param_1];
	ld.param.u64 	%rd4, [_Z12findMinEdgesP4EdgePiS1_S1_ii_param_3];
	ld.param.u32 	%r4, [_Z12findMinEdgesP4EdgePiS1_S1_ii_param_5];
	mov.u32 	%r5, %tid.x;
	mov.u32 	%r6, %ctaid.x;
	mov.u32 	%r7, %ntid.x;
	mad.lo.s32 	%r1, %r6, %r7, %r5;
	setp.ge.s32 	%p1, %r1, %r4;
	@%p1 bra 	$L__BB1_3;
	cvta.to.global.u64 	%rd5, %rd2;
	cvta.to.global.u64 	%rd6, %rd3;
	mul.wide.s32 	%rd7, %r1, 16;
	add.s64 	%rd1, %rd5, %rd7;
	ld.global.u32 	%r8, [%rd1];
	ld.global.u32 	%r9, [%rd1+4];
	mul.wide.s32 	%rd8, %r8, 4;
	add.s64 	%rd9, %rd6, %rd8;
	ld.global.u32 	%r2, [%rd9];
	mul.wide.s32 	%rd10, %r9, 4;
	add.s64 	%rd11, %rd6, %rd10;
	ld.global.u32 	%r3, [%rd11];
	setp.eq.s32 	%p2, %r2, %r3;
	@%p2 bra 	$L__BB1_3;
	cvta.to.global.u64 	%rd12, %rd4;
	ld.global.u32 	%r10, [%rd1+8];
	mul.wide.s32 	%rd13, %r2, 4;
	add.s64 	%rd14, %rd12, %rd13;
	atom.global.min.s32 	%r11, [%rd14], %r10;
	mul.wide.s32 	%rd15, %r3, 4;
	add.s64 	%rd16, %rd12, %rd15;
	atom.global.min.s32 	%r12, [%rd16], %r10;
$L__BB1_3:
	ret;

}
	// .globl	_Z17updateEdgeIndicesP4EdgePiS1_S1_ii
.visible .entry _Z17updateEdgeIndicesP4EdgePiS1_S1_ii(
	.param .u64 .ptr .align 1 _Z17updateEdgeIndicesP4EdgePiS1_S1_ii_param_0,
	.param .u64 .ptr .align 1 _Z17updateEdgeIndicesP4EdgePiS1_S1_ii_param_1,
	.param .u64 .ptr .align 1 _Z17updateEdgeIndicesP4EdgePiS1_S1_ii_param_2,
	.param .u64 .ptr .align 1 _Z17updateEdgeIndicesP4EdgePiS1_S1_ii_param_3,
	.param .u32 _Z17updateEdgeIndicesP4EdgePiS1_S1_ii_param_4,
	.param .u32 _Z17updateEdgeIndicesP4EdgePiS1_S1_ii_param_5
)
{
	.reg .pred 	%p<5>;
	.reg .b32 	%r<13>;
	.reg .b64 	%rd<23>;

	ld.param.u64 	%rd3, [_Z17updateEdgeIndicesP4EdgePiS1_S1_ii_param_0];
	ld.param.u64 	%rd4, [_Z17updateEdgeIndicesP4EdgePiS1_S1_ii_param_1];
	ld.param.u64 	%rd5, [_Z17updateEdgeIndicesP4EdgePiS1_S1_ii_param_2];
	ld.param.u64 	%rd6, [_Z17updateEdgeIndicesP4EdgePiS1_S1_ii_param_3];
	ld.param.u32 	%r5, [_Z17updateEdgeIndicesP4EdgePiS1_S1_ii_param_5];
	cvta.to.global.u64 	%rd1, %rd5;
	cvta.to.global.u64 	%rd2, %rd6;
	mov.u32 	%r6, %tid.x;
	mov.u32 	%r7, %ctaid.x;
	mov.u32 	%r8, %ntid.x;
	mad.lo.s32 	%r1, %r7, %r8, %r6;
	setp.ge.s32 	%p1, %r1, %r5;
	@%p1 bra 	$L__BB2_6;
	cvta.to.global.u64 	%rd7, %rd3;
	cvta.to.global.u64 	%rd8, %rd4;
	mul.wide.s32 	%rd9, %r1, 16;
	add.s64 	%rd10, %rd7, %rd9;
	ld.global.u32 	%r9, [%rd10];
	ld.global.u32 	%r10, [%rd10+4];
	ld.global.u32 	%r2, [%rd10+8];
	mul.wide.s32 	%rd11, %r9, 4;
	add.s64 	%rd12, %rd8, %rd11;
	ld.global.u32 	%r3, [%rd12];
	mul.wide.s32 	%rd13, %r10, 4;
	add.s64 	%rd14, %rd8, %rd13;
	ld.global.u32 	%r4, [%rd14];
	setp.eq.s32 	%p2, %r3, %r4;
	@%p2 bra 	$L__BB2_6;
	mul.wide.s32 	%rd15, %r3, 4;
	add.s64 	%rd16, %rd2, %rd15;
	ld.global.u32 	%r11, [%rd16];
	setp.ne.s32 	%p3, %r2, %r11;
	@%p3 bra 	$L__BB2_4;
	add.s64 	%rd18, %rd1, %rd15;
	st.global.u32 	[%rd18], %r1;
$L__BB2_4:
	mul.wide.s32 	%rd19, %r4, 4;
	add.s64 	%rd20, %rd2, %rd19;
	ld.global.u32 	%r12, [%rd20];
	setp.ne.s32 	%p4, %r2, %r12;
	@%p4 bra 	$L__BB2_6;
	add.s64 	%rd22, %rd1, %rd19;
	st.global.u32 	[%rd22], %r1;
$L__BB2_6:
	ret;

}
	// .globl	_Z15mergeComponentsP4EdgePiS1_S1_S1_ii
.visible .entry _Z15mergeComponentsP4EdgePiS1_S1_S1_ii(
	.param .u64 .ptr .align 1 _Z15mergeComponentsP4EdgePiS1_S1_S1_ii_param_0,
	.param .u64 .ptr .align 1 _Z15mergeComponentsP4EdgePiS1_S1_S1_ii_param_1,
	.param .u64 .ptr .align 1 _Z15mergeComponentsP4EdgePiS1_S1_S1_ii_param_2,
	.param .u64 .ptr .align 1 _Z15mergeComponentsP4EdgePiS1_S1_S1_ii_param_3,
	.param .u64 .ptr .align 1 _Z15mergeComponentsP4EdgePiS1_S1_S1_ii_param_4,
	.param .u32 _Z15mergeComponentsP4EdgePiS1_S1_S1_ii_param_5,
	.param .u32 _Z15mergeComponentsP4EdgePiS1_S1_S1_ii_param_6
)
{
	.reg .pred 	%p<6>;
	.reg .b32 	%r<21>;
	.reg .b64 	%rd<21>;

	ld.param.u64 	%rd5, [_Z15mergeComponentsP4EdgePiS1_S1_S1_ii_param_0];
	ld.param.u64 	%rd8, [_Z15mergeComponentsP4EdgePiS1_S1_S1_ii_param_1];
	ld.param.u64 	%rd6, [_Z15mergeComponentsP4EdgePiS1_S1_S1_ii_param_2];
	ld.param.u64 	%rd7, [_Z15mergeComponentsP4EdgePiS1_S1_S1_ii_param_3];
	ld.param.u64 	%rd9, [_Z15mergeComponentsP4EdgePiS1_S1_S1_ii_param_4];
	ld.param.u32 	%r7, [_Z15mergeComponentsP4EdgePiS1_S1_S1_ii_param_5];
	ld.param.u32 	%r6, [_Z15mergeComponentsP4EdgePiS1_S1_S1_ii_param_6];
	cvta.to.global.u64 	%rd1, %rd9;
	cvta.to.global.u64 	%rd2, %rd8;
	mov.u32 	%r8, %tid.x;
	mov.u32 	%r9, %ctaid.x;
	mov.u32 	%r10, %ntid.x;
	mad.lo.s32 	%r1, %r9, %r10, %r8;
	setp.ge.s32 	%p1, %r1, %r7;
	@%p1 bra 	$L__BB3_6;
	cvta.to.global.u64 	%rd10, %rd6;
	mul.wide.s32 	%rd11, %r1, 4;
	add.s64 	%rd12, %rd10, %rd11;
	ld.global.u32 	%r2, [%rd12];
	setp.eq.s32 	%p2, %r2, -1;
	@%p2 bra 	$L__BB3_6;
	cvta.to.global.u64 	%rd13, %rd5;
	mul.wide.s32 	%rd14, %r2, 16;
	add.s64 	%rd3, %rd13, %rd14;
	ld.global.u32 	%r11, [%rd3];
	ld.global.u32 	%r12, [%rd3+4];
	mul.wide.s32 	%rd15, %r11, 4;
	add.s64 	%rd16, %rd2, %rd15;
	ld.global.u32 	%r3, [%rd16];
	mul.wide.s32 	%rd17, %r12, 4;
	add.s64 	%rd18, %rd2, %rd17;
	ld.global.u32 	%r4, [%rd18];
	setp.eq.s32 	%p3, %r3, %r4;
	@%p3 bra 	$L__BB3_6;
	min.s32 	%r5, %r3, %r4;
	max.s32 	%r13, %r3, %r4;
	add.s64 	%rd4, %rd2, %rd11;
	ld.global.u32 	%r14, [%rd4];
	setp.ne.s32 	%p4, %r14, %r13;
	@%p4 bra 	$L__BB3_6;
	st.global.u32 	[%rd4], %r5;
	cvta.to.global.u64 	%rd20, %rd7;
	mov.b32 	%r15, 1;
	st.global.u32 	[%rd20], %r15;
	ld.global.u32 	%r16, [%rd3+8];
	atom.global.add.u32 	%r17, [%rd1], %r16;
	ld.global.u32 	%r18, [%rd1];
	setp.lt.s32 	%p5, %r18, %r6;
	@%p5 bra 	$L__BB3_6;
	neg.s32 	%r19, %r6;
	atom.global.add.u32 	%r20, [%rd1], %r19;
$L__BB3_6:
	ret;

}
	// .globl	_Z16initializeArraysPiS_S_i
.visible .entry _Z16initializeArraysPiS_S_i(
	.param .u64 .ptr .align 1 _Z16initializeArraysPiS_S_i_param_0,
	.param .u64 .ptr .align 1 _Z16initializeArraysPiS_S_i_param_1,
	.param .u64 .ptr .align 1 _Z16initializeArraysPiS_S_i_param_2,
	.param .u32 _Z16initializeArraysPiS_S_i_param_3
)
{
	.reg .pred 	%p<2>;
	.reg .b32 	%r<8>;
	.reg .b64 	%rd<11>;

	ld.param.u64 	%rd1, [_Z16initializeArraysPiS_S_i_param_0];
	ld.param.u64 	%rd2, [_Z16initializeArraysPiS_S_i_param_1];
	ld.param.u64 	%rd3, [_Z16initializeArraysPiS_S_i_param_2];
	ld.param.u32 	%r2, [_Z16initializeArraysPiS_S_i_param_3];
	mov.u32 	%r3, %tid.x;
	mov.u32 	%r4, %ctaid.x;
	mov.u32 	%r5, %ntid.x;
	mad.lo.s32 	%r1, %r4, %r5, %r3;
	setp.ge.s32 	%p1, %r1, %r2;
	@%p1 bra 	$L__BB4_2;
	cvta.to.global.u64 	%rd4, %rd1;
	cvta.to.global.u64 	%rd5, %rd2;
	cvta.to.global.u64 	%rd6, %rd3;
	mul.wide.s32 	%rd7, %r1, 4;
	add.s64 	%rd8, %rd4, %rd7;
	st.global.u32 	[%rd8], %r1;
	add.s64 	%rd9, %rd5, %rd7;
	mov.b32 	%r6, -1;
	st.global.u32 	[%rd9], %r6;
	add.s64 	%rd10, %rd6, %rd7;
	mov.b32 	%r7, 2147483647;
	st.global.u32 	[%rd10], %r7;
$L__BB4_2:
	ret;

}
	// .globl	_Z13resetMinEdgesPiS_i
.visible .entry _Z13resetMinEdgesPiS_i(
	.param .u64 .ptr .align 1 _Z13resetMinEdgesPiS_i_param_0,
	.param .u64 .ptr .align 1 _Z13resetMinEdgesPiS_i_param_1,
	.param .u32 _Z13resetMinEdgesPiS_i_param_2
)
{
	.reg .pred 	%p<2>;
	.reg .b32 	%r<8>;
	.reg .b64 	%rd<8>;

	ld.param.u64 	%rd1, [_Z13resetMinEdgesPiS_i_param_0];
	ld.param.u64 	%rd2, [_Z13resetMinEdgesPiS_i_param_1];
	ld.param.u32 	%r2, [_Z13resetMinEdgesPiS_i_param_2];
	mov.u32 	%r3, %tid.x;
	mov.u32 	%r4, %ctaid.x;
	mov.u32 	%r5, %ntid.x;
	mad.lo.s32 	%r1, %r4, %r5, %r3;
	setp.ge.s32 	%p1, %r1, %r2;
	@%p1 bra 	$L__BB5_2;
	cvta.to.global.u64 	%rd3, %rd1;
	cvta.to.global.u64 	%rd4, %rd2;
	mul.wide.s32 	%rd5, %r1, 4;
	add.s64 	%rd6, %rd3, %rd5;
	mov.b32 	%r6, -1;
	st.global.u32 	[%rd6], %r6;
	add.s64 	%rd7, %rd4, %rd5;
	mov.b32 	%r7, 2147483647;
	st.global.u32 	[%rd7], %r7;
$L__BB5_2:
	ret;

}


// ===== COMPILED SASS (sm_100) =====

	.target	sm_100

	.elftype	@"ET_EXEC"


//--------------------- .note.nv.tkinfo           --------------------------
	.section	.note.nv.tkinfo,"",@"SHT_NOTE"
	.sectionflags	@"SHF_NOTE_NV_TKINFO"
	.tkinfo
        /*0018*/ 	.word	0x00000002
        /*0030*/ 	.string	""
        /*0030*/ 	.string	"ptxas"
        /*0030*/ 	.string	"Cuda compilation tools, release 13.0, V13.0.88"
        /*0030*/ 	.string	"Build cuda_13.0.r13.0/compiler.36424714_0"
        /*0030*/ 	.string	"-arch sm_100 -m 64 "



//--------------------- .note.nv.cuinfo           --------------------------
	.section	.note.nv.cuinfo,"",@"SHT_NOTE"
	.sectionflags	@"SHF_NOTE_NV_CUINFO"
        /*0018*/ 	.short	0x0002
        /*001a*/ 	.short	0x0064
        /*001c*/ 	.short	0x0082
	.zero		2


//--------------------- .nv.info                  --------------------------
	.section	.nv.info,"",@"SHT_CUDA_INFO"
	.align	4


	//----- nvinfo : EIATTR_REGCOUNT
	.align		4
        /*0000*/ 	.byte	0x04, 0x2f
        /*0002*/ 	.short	(.L_1 - .L_0)
	.align		4
.L_0:
        /*0004*/ 	.word	index@(_Z13adjustWeightsP4Edgeii)
        /*0008*/ 	.word	0x0000000d


	//----- nvinfo : EIATTR_FRAME_SIZE
	.align		4
.L_1:
        /*000c*/ 	.byte	0x04, 0x11
        /*000e*/ 	.short	(.L_3 - .L_2)
	.align		4
.L_2:
        /*0010*/ 	.word	index@(_Z13adjustWeightsP4Edgeii)
        /*0014*/ 	.word	0x00000000


	//----- nvinfo : EIATTR_REGCOUNT
	.align		4
.L_3:
        /*0018*/ 	.byte	0x04, 0x2f
        /*001a*/ 	.short	(.L_5 - .L_4)
	.align		4
.L_4:
        /*001c*/ 	.word	index@(_Z12findMinEdgesP4EdgePiS1_S1_ii)
        /*0020*/ 	.word	0x0000000c


	//----- nvinfo : EIATTR_FRAME_SIZE
	.align		4
.L_5:
        /*0024*/ 	.byte	0x04, 0x11
        /*0026*/ 	.short	(.L_7 - .L_6)
	.align		4
.L_6:
        /*0028*/ 	.word	index@(_Z12findMinEdgesP4EdgePiS1_S1_ii)
        /*002c*/ 	.word	0x00000000


	//----- nvinfo : EIATTR_REGCOUNT
	.align		4
.L_7:
        /*0030*/ 	.byte	0x04, 0x2f
        /*0032*/ 	.short	(.L_9 - .L_8)
	.align		4
.L_8:
        /*0034*/ 	.word	index@(_Z17updateEdgeIndicesP4EdgePiS1_S1_ii)
        /*0038*/ 	.word	0x00000010


	//----- nvinfo : EIATTR_FRAME_SIZE
	.align		4
.L_9:
        /*003c*/ 	.byte	0x04, 0x11
        /*003e*/ 	.short	(.L_11 - .L_10)
	.align		4
.L_10:
        /*0040*/ 	.word	index@(_Z17updateEdgeIndicesP4EdgePiS1_S1_ii)
        /*0044*/ 	.word	0x00000000


	//----- nvinfo : EIATTR_REGCOUNT
	.align		4
.L_11:
        /*0048*/ 	.byte	0x04, 0x2f
        /*004a*/ 	.short	(.L_13 - .L_12)
	.align		4
.L_12:
        /*004c*/ 	.word	index@(_Z15mergeComponentsP4EdgePiS1_S1_S1_ii)
        /*0050*/ 	.word	0x00000012


	//----- nvinfo : EIATTR_FRAME_SIZE
	.align		4
.L_13:
        /*0054*/ 	.byte	0x04, 0x11
        /*0056*/ 	.short	(.L_15 - .L_14)
	.align		4
.L_14:
        /*0058*/ 	.word	index@(_Z15mergeComponentsP4EdgePiS1_S1_S1_ii)
        /*005c*/ 	.word	0x00000000


	//----- nvinfo : EIATTR_REGCOUNT
	.align		4
.L_15:
        /*0060*/ 	.byte	0x04, 0x2f
        /*0062*/ 	.short	(.L_17 - .L_16)
	.align		4
.L_16:
        /*0064*/ 	.word	index@(_Z16initializeArraysPiS_S_i)
        /*0068*/ 	.word	0x00000010


	//----- nvinfo : EIATTR_FRAME_SIZE
	.align		4
.L_17:
        /*006c*/ 	.byte	0x04, 0x11
        /*006e*/ 	.short	(.L_19 - .L_18)
	.align		4
.L_18:
        /*0070*/ 	.word	index@(_Z16initializeArraysPiS_S_i)
        /*0074*/ 	.word	0x00000000


	//----- nvinfo : EIATTR_REGCOUNT
	.align		4
.L_19:
        /*0078*/ 	.byte	0x04, 0x2f
        /*007a*/ 	.short	(.L_21 - .L_20)
	.align		4
.L_20:
        /*007c*/ 	.word	index@(_Z13resetMinEdgesPiS_i)
        /*0080*/ 	.word	0x0000000c


	//----- nvinfo : EIATTR_FRAME_SIZE
	.align		4
.L_21:
        /*0084*/ 	.byte	0x04, 0x11
        /*0086*/ 	.short	(.L_23 - .L_22)
	.align		4
.L_22:
        /*0088*/ 	.word	index@(_Z13resetMinEdgesPiS_i)
        /*008c*/ 	.word	0x00000000


	//----- nvinfo : EIATTR_MIN_STACK_SIZE
	.align		4
.L_23:
        /*0090*/ 	.byte	0x04, 0x12
        /*0092*/ 	.short	(.L_25 - .L_24)
	.align		4
.L_24:
        /*0094*/ 	.word	index@(_Z13resetMinEdgesPiS_i)
        /*0098*/ 	.word	0x00000000


	//----- nvinfo : EIATTR_MIN_STACK_SIZE
	.align		4
.L_25:
        /*009c*/ 	.byte	0x04, 0x12
        /*009e*/ 	.short	(.L_27 - .L_26)
	.align		4
.L_26:
        /*00a0*/ 	.word	index@(_Z16initializeArraysPiS_S_i)
        /*00a4*/ 	.word	0x00000000


	//----- nvinfo : EIATTR_MIN_STACK_SIZE
	.align		4
.L_27:
        /*00a8*/ 	.byte	0x04, 0x12
        /*00aa*/ 	.short	(.L_29 - .L_28)
	.align		4
.L_28:
        /*00ac*/ 	.word	index@(_Z15mergeComponentsP4EdgePiS1_S1_S1_ii)
        /*00b0*/ 	.word	0x00000000


	//----- nvinfo : EIATTR_MIN_STACK_SIZE
	.align		4
.L_29:
        /*00b4*/ 	.byte	0x04, 0x12
        /*00b6*/ 	.short	(.L_31 - .L_30)
	.align		4
.L_30:
        /*00b8*/ 	.word	index@(_Z17updateEdgeIndicesP4EdgePiS1_S1_ii)
        /*00bc*/ 	.word	0x00000000


	//----- nvinfo : EIATTR_MIN_STACK_SIZE
	.align		4
.L_31:
        /*00c0*/ 	.byte	0x04, 0x12
        /*00c2*/ 	.short	(.L_33 - .L_32)
	.align		4
.L_32:
        /*00c4*/ 	.word	index@(_Z12findMinEdgesP4EdgePiS1_S1_ii)
        /*00c8*/ 	.word	0x00000000


	//----- nvinfo : EIATTR_MIN_STACK_SIZE
	.align		4
.L_33:
        /*00cc*/ 	.byte	0x04, 0x12
        /*00ce*/ 	.short	(.L_35 - .L_34)
	.align		4
.L_34:
        /*00d0*/ 	.word	index@(_Z13adjustWeightsP4Edgeii)
        /*00d4*/ 	.word	0x00000000
.L_35:


//--------------------- .nv.compat                --------------------------
	.section	.nv.compat,"",@"SHT_CUDA_COMPAT_INFO"
	.align	4
        /*0000*/ 	.byte	0x02, 0x09, 0x00, 0x00, 0x02, 0x02, 0x01, 0x00, 0x02, 0x05, 0x05, 0x00, 0x03, 0x07, 0x01, 0x01
        /*0010*/ 	.byte	0x02, 0x03, 0x00, 0x00, 0x02, 0x06, 0x01, 0x00, 0x04, 0x0b, 0x08, 0x00, 0x09, 0x00, 0x00, 0x00
        /*0020*/ 	.byte	0x00, 0x00, 0x00, 0x00


//--------------------- .nv.info._Z13resetMinEdgesPiS_i --------------------------
	.section	.nv.info._Z13resetMinEdgesPiS_i,"",@"SHT_CUDA_INFO"
	.sectionflags	@""
	.align	4


	//----- nvinfo : EIATTR_CUDA_API_VERSION
	.align		4
        /*0000*/ 	.byte	0x04, 0x37
        /*0002*/ 	.short	(.L_37 - .L_36)
.L_36:
        /*0004*/ 	.word	0x00000082


	//----- nvinfo : EIATTR_KPARAM_INFO
	.align		4
.L_37:
        /*0008*/ 	.byte	0x04, 0x17
        /*000a*/ 	.short	(.L_39 - .L_38)
.L_38:
        /*000c*/ 	.word	0x00000000
        /*0010*/ 	.short	0x0002
        /*0012*/ 	.short	0x0010
        /*0014*/ 	.byte	0x00, 0xf0, 0x11, 0x00


	//----- nvinfo : EIATTR_KPARAM_INFO
	.align		4
.L_39:
        /*0018*/ 	.byte	0x04, 0x17
        /*001a*/ 	.short	(.L_41 - .L_40)
.L_40:
        /*001c*/ 	.word	0x00000000
        /*0020*/ 	.short	0x0001
        /*0022*/ 	.short	0x0008
        /*0024*/ 	.byte	0x00, 0xf5, 0x21, 0x00


	//----- nvinfo : EIATTR_KPARAM_INFO
	.align		4
.L_41:
        /*0028*/ 	.byte	0x04, 0x17
        /*002a*/ 	.short	(.L_43 - .L_42)
.L_42:
        /*002c*/ 	.word	0x00000000
        /*0030*/ 	.short	0x0000
        /*0032*/ 	.short	0x0000
        /*0034*/ 	.byte	0x00, 0xf5, 0x21, 0x00


	//----- nvinfo : EIATTR_SPARSE_MMA_MASK
	.align		4
.L_43:
        /*0038*/ 	.byte	0x03, 0x50
        /*003a*/ 	.short	0x0000


	//----- nvinfo : EIATTR_MAXREG_COUNT
	.align		4
        /*003c*/ 	.byte	0x03, 0x1b
        /*003e*/ 	.short	0x00ff


	//----- nvinfo : EIATTR_MERCURY_ISA_VERSION
	.align		4
        /*0040*/ 	.byte	0x03, 0x5f
        /*0042*/ 	.short	0x0101


	//----- nvinfo : EIATTR_VRC_CTA_INIT_COUNT
	.align		4
        /*0044*/ 	.byte	0x02, 0x4a
	.zero		1
	.zero		1


	//----- nvinfo : EIATTR_EXIT_INSTR_OFFSETS
	.align		4
        /*0048*/ 	.byte	0x04, 0x1c
        /*004a*/ 	.short	(.L_45 - .L_44)


	//   ....[0]....
.L_44:
        /*004c*/ 	.word	0x00000070


	//   ....[1]....
        /*0050*/ 	.word	0x00000110


	//----- nvinfo : EIATTR_CBANK_PARAM_SIZE
	.align		4
.L_45:
        /*0054*/ 	.byte	0x03, 0x19
        /*0056*/ 	.short	0x0014


	//----- nvinfo : EIATTR_PARAM_CBANK
	.align		4
        /*0058*/ 	.byte	0x04, 0x0a
        /*005a*/ 	.short	(.L_47 - .L_46)
	.align		4
.L_46:
        /*005c*/ 	.word	index@(.nv.constant0._Z13resetMinEdgesPiS_i)
        /*0060*/ 	.short	0x0380
        /*0062*/ 	.short	0x0014


	//----- nvinfo : EIATTR_SW_WAR
	.align		4
.L_47:
        /*0064*/ 	.byte	0x04, 0x36
        /*0066*/ 	.short	(.L_49 - .L_48)
.L_48:
        /*0068*/ 	.word	0x00000008
.L_49:


//--------------------- .nv.info._Z16initializeArraysPiS_S_i --------------------------
	.section	.nv.info._Z16initializeArraysPiS_S_i,"",@"SHT_CUDA_INFO"
	.sectionflags	@""
	.align	4


	//----- nvinfo : EIATTR_CUDA_API_VERSION
	.align		4
        /*0000*/ 	.byte	0x04, 0x37
        /*0002*/ 	.short	(.L_51 - .L_50)
.L_50:
        /*0004*/ 	.word	0x00000082


	//----- nvinfo : EIATTR_KPARAM_INFO
	.align		4
.L_51:
        /*0008*/ 	.byte	0x04, 0x17
        /*000a*/ 	.short	(.L_53 - .L_52)
.L_52:
        /*000c*/ 	.word	0x00000000
        /*0010*/ 	.short	0x0003
        /*0012*/ 	.short	0x0018
        /*0014*/ 	.byte	0x00, 0xf0, 0x11, 0x00


	//----- nvinfo : EIATTR_KPARAM_INFO
	.align		4
.L_53:
        /*0018*/ 	.byte	0x04, 0x17
        /*001a*/ 	.short	(.L_55 - .L_54)
.L_54:
        /*001c*/ 	.word	0x00000000
        /*0020*/ 	.short	0x0002
        /*0022*/ 	.short	0x0010
        /*0024*/ 	.byte	0x00, 0xf5, 0x21, 0x00


	//----- nvinfo : EIATTR_KPARAM_INFO
	.align		4
.L_55:
        /*0028*/ 	.byte	0x04, 0x17
        /*002a*/ 	.short	(.L_57 - .L_56)
.L_56:
        /*002c*/ 	.word	0x00000000
        /*0030*/ 	.short	0x0001
        /*0032*/ 	.short	0x0008
        /*0034*/ 	.byte	0x00, 0xf5, 0x21, 0x00


	//----- nvinfo : EIATTR_KPARAM_INFO
	.align		4
.L_57:
        /*0038*/ 	.byte	0x04, 0x17
        /*003a*/ 	.short	(.L_59 - .L_58)
.L_58:
        /*003c*/ 	.word	0x00000000
        /*0040*/ 	.short	0x0000
        /*0042*/ 	.short	0x0000
        /*0044*/ 	.byte	0x00, 0xf5, 0x21, 0x00


	//----- nvinfo : EIATTR_SPARSE_MMA_MASK
	.align		4
.L_59:
        /*0048*/ 	.byte	0x03, 0x50
        /*004a*/ 	.short	0x0000


	//----- nvinfo : EIATTR_MAXREG_COUNT
	.align		4
        /*004c*/ 	.byte	0x03, 0x1b
        /*004e*/ 	.short	0x00ff


	//----- nvinfo : EIATTR_MERCURY_ISA_VERSION
	.align		4
        /*0050*/ 	.byte	0x03, 0x5f
        /*0052*/ 	.short	0x0101


	//----- nvinfo : EIATTR_VRC_CTA_INIT_COUNT
	.align		4
        /*0054*/ 	.byte	0x02, 0x4a
	.zero		1
	.zero		1


	//----- nvinfo : EIATTR_EXIT_INSTR_OFFSETS
	.align		4
        /*0058*/ 	.byte	0x04, 0x1c
        /*005a*/ 	.short	(.L_61 - .L_60)


	//   ....[0]....
.L_60:
        /*005c*/ 	.word	0x00000070


	//   ....[1]....
        /*0060*/ 	.word	0x00000140


	//----- nvinfo : EIATTR_CBANK_PARAM_SIZE
	.align		4
.L_61:
        /*0064*/ 	.byte	0x03, 0x19
        /*0066*/ 	.short	0x001c


	//----- nvinfo : EIATTR_PARAM_CBANK
	.align		4
        /*0068*/ 	.byte	0x04, 0x0a
        /*006a*/ 	.short	(.L_63 - .L_62)
	.align		4
.L_62:
        /*006c*/ 	.word	index@(.nv.constant0._Z16initializeArraysPiS_S_i)
        /*0070*/ 	.short	0x0380
        /*0072*/ 	.short	0x001c


	//----- nvinfo : EIATTR_SW_WAR
	.align		4
.L_63:
        /*0074*/ 	.byte	0x04, 0x36
        /*0076*/ 	.short	(.L_65 - .L_64)
.L_64:
        /*0078*/ 	.word	0x00000008
.L_65:


//--------------------- .nv.info._Z15mergeComponentsP4EdgePiS1_S1_S1_ii --------------------------
	.section	.nv.info._Z15mergeComponentsP4EdgePiS1_S1_S1_ii,"",@"SHT_CUDA_INFO"
	.sectionflags	@""
	.align	4


	//----- nvinfo : EIATTR_CUDA_API_VERSION
	.align		4
        /*0000*/ 	.byte	0x04, 0x37
        /*0002*/ 	.short	(.L_67 - .L_66)
.L_66:
        /*0004*/ 	.word	0x00000082


	//----- nvinfo : EIATTR_KPARAM_INFO
	.align		4
.L_67:
        /*0008*/ 	.byte	0x04, 0x17
        /*000a*/ 	.short	(.L_69 - .L_68)
.L_68:
        /*000c*/ 	.word	0x00000000
        /*0010*/ 	.short	0x0006
        /*0012*/ 	.short	0x002c
        /*0014*/ 	.byte	0x00, 0xf0, 0x11, 0x00


	//----- nvinfo : EIATTR_KPARAM_INFO
	.align		4
.L_69:
        /*0018*/ 	.byte	0x04, 0x17
        /*001a*/ 	.short	(.L_71 - .L_70)
.L_70:
        /*001c*/ 	.word	0x00000000
        /*0020*/ 	.short	0x0005
        /*0022*/ 	.short	0x0028
        /*0024*/ 	.byte	0x00, 0xf0, 0x11, 0x00


	//----- nvinfo : EIATTR_KPARAM_INFO
	.align		4
.L_71:
        /*0028*/ 	.byte	0x04, 0x17
        /*002a*/ 	.short	(.L_73 - .L_72)
.L_72:
        /*002c*/ 	.word	0x00000000
        /*0030*/ 	.short	0x0004
        /*0032*/ 	.short	0x0020
        /*0034*/ 	.byte	0x00, 0xf5, 0x21, 0x00


	//----- nvinfo : EIATTR_KPARAM_INFO
	.align		4
.L_73:
        /*0038*/ 	.byte	0x04, 0x17
        /*003a*/ 	.short	(.L_75 - .L_74)
.L_74:
        /*003c*/ 	.word	0x00000000
        /*0040*/ 	.short	0x0003
        /*0042*/ 	.short	0x0018
        /*0044*/ 	.byte	0x00, 0xf5, 0x21, 0x00


	//----- nvinfo : EIATTR_KPARAM_INFO
	.align		4
.L_75:
        /*0048*/ 	.byte	0x04, 0x17
        /*004a*/ 	.short	(.L_77 - .L_76)
.L_76:
        /*004c*/ 	.word	0x00000000
        /*0050*/ 	.short	0x0002
        /*0052*/ 	.short	0x0010
        /*0054*/ 	.byte	0x00, 0xf5, 0x21, 0x00


	//----- nvinfo : EIATTR_KPARAM_INFO
	.align		4
.L_77:
        /*0058*/ 	.byte	0x04, 0x17
        /*005a*/ 	.short	(.L_79 - .L_78)
.L_78:
        /*005c*/ 	.word	0x00000000
        /*0060*/ 	.short	0x0001
        /*0062*/ 	.short	0x0008
        /*0064*/ 	.byte	0x00, 0xf5, 0x21, 0x00


	//----- nvinfo : EIATTR_KPARAM_INFO
	.align		4
.L_79:
        /*0068*/ 	.byte	0x04, 0x17
        /*006a*/ 	.short	(.L_81 - .L_80)
.L_80:
        /*006c*/ 	.word	0x00000000
        /*0070*/ 	.short	0x0000
        /*0072*/ 	.short	0x0000
        /*0074*/ 	.byte	0x00, 0xf5, 0x21, 0x00


	//----- nvinfo : EIATTR_SPARSE_MMA_MASK
	.align		4
.L_81:
        /*0078*/ 	.byte	0x03, 0x50
        /*007a*/ 	.short	0x0000


	//----- nvinfo : EIATTR_MAXREG_COUNT
	.align		4
        /*007c*/ 	.byte	0x03, 0x1b
        /*007e*/ 	.short	0x00ff


	//----- nvinfo : EIATTR_MERCURY_ISA_VERSION
	.align		4
        /*0080*/ 	.byte	0x03, 0x5f
        /*0082*/ 	.short	0x0101


	//----- nvinfo : EIATTR_INT_WARP_WIDE_INSTR_OFFSETS
	.align		4
        /*0084*/ 	.byte	0x04, 0x31
        /*0086*/ 	.short	(.L_83 - .L_82)


	//   ....[0]....
.L_82:
        /*0088*/ 	.word	0x00000220


	//   ....[1]....
        /*008c*/ 	.word	0x000002a0


	//   ....[2]....
        /*0090*/ 	.word	0x00000300


	//----- nvinfo : EIATTR_VRC_CTA_INIT_COUNT
	.align		4
.L_83:
        /*0094*/ 	.byte	0x02, 0x4a
	.zero		1
	.zero		1


	//----- nvinfo : EIATTR_EXIT_INSTR_OFFSETS
	.align		4
        /*0098*/ 	.byte	0x04, 0x1c
        /*009a*/ 	.short	(.L_85 - .L_84)


	//   ....[0]....
.L_84:
        /*009c*/ 	.word	0x00000070


	//   ....[1]....
        /*00a0*/ 	.word	0x000000d0


	//   ....[2]....
        /*00a4*/ 	.word	0x00000180


	//   ....[3]....
        /*00a8*/ 	.word	0x000001d0


	//   ....[4]....
        /*00ac*/ 	.word	0x000002f0


	//   ....[5]....
        /*00b0*/ 	.word	0x00000370


	//----- nvinfo : EIATTR_CBANK_PARAM_SIZE
	.align		4
.L_85:
        /*00b4*/ 	.byte	0x03, 0x19
        /*00b6*/ 	.short	0x0030


	//----- nvinfo : EIATTR_PARAM_CBANK
	.align		4
        /*00b8*/ 	.byte	0x04, 0x0a
        /*00ba*/ 	.short	(.L_87 - .L_86)
	.align		4
.L_86:
        /*00bc*/ 	.word	index@(.nv.constant0._Z15mergeComponentsP4EdgePiS1_S1_S1_ii)
        /*00c0*/ 	.short	0x0380
        /*00c2*/ 	.short	0x0030


	//----- nvinfo : EIATTR_SW_WAR
	.align		4
.L_87:
        /*00c4*/ 	.byte	0x04, 0x36
        /*00c6*/ 	.short	(.L_89 - .L_88)
.L_88:
        /*00c8*/ 	.word	0x00000008
.L_89:


//--------------------- .nv.info._Z17updateEdgeIndicesP4EdgePiS1_S1_ii --------------------------
	.section	.nv.info._Z17updateEdgeIndicesP4EdgePiS1_S1_ii,"",@"SHT_CUDA_INFO"
	.sectionflags	@""
	.align	4


	//----- nvinfo : EIATTR_CUDA_API_VERSION
	.align		4
        /*0000*/ 	.byte	0x04, 0x37
        /*0002*/ 	.short	(.L_91 - .L_90)
.L_90:
        /*0004*/ 	.word	0x00000082


	//----- nvinfo : EIATTR_KPARAM_INFO
	.align		4
.L_91:
        /*0008*/ 	.byte	0x04, 0x17
        /*000a*/ 	.short	(.L_93 - .L_92)
.L_92:
        /*000c*/ 	.word	0x00000000
        /*0010*/ 	.short	0x0005
        /*0012*/ 	.short	0x0024
        /*0014*/ 	.byte	0x00, 0xf0, 0x11, 0x00


	//----- nvinfo : EIATTR_KPARAM_INFO
	.align		4
.L_93:
        /*0018*/ 	.byte	0x04, 0x17
        /*001a*/ 	.short	(.L_95 - .L_94)
.L_94:
        /*001c*/ 	.word	0x00000000
        /*0020*/ 	.short	0x0004
        /*0022*/ 	.short	0x0020
        /*0024*/ 	.byte	0x00, 0xf0, 0x11, 0x00


	//----- nvinfo : EIATTR_KPARAM_INFO
	.align		4
.L_95:
        /*0028*/ 	.byte	0x04, 0x17
        /*002a*/ 	.short	(.L_97 - .L_96)
.L_96:
        /*002c*/ 	.word	0x00000000
        /*0030*/ 	.short	0x0003
        /*0032*/ 	.short	0x0018
        /*0034*/ 	.byte	0x00, 0xf5, 0x21, 0x00


	//----- nvinfo : EIATTR_KPARAM_INFO
	.align		4
.L_97:
        /*0038*/ 	.byte	0x04, 0x17
        /*003a*/ 	.short	(.L_99 - .L_98)
.L_98:
        /*003c*/ 	.word	0x00000000
        /*0040*/ 	.short	0x0002
        /*0042*/ 	.short	0x0010
        /*0044*/ 	.byte	0x00, 0xf5, 0x21, 0x00


	//----- nvinfo : EIATTR_KPARAM_INFO
	.align		4
.L_99:
        /*0048*/ 	.byte	0x04, 0x17
        /*004a*/ 	.short	(.L_101 - .L_100)
.L_100:
        /*004c*/ 	.word	0x00000000
        /*0050*/ 	.short	0x0001
        /*0052*/ 	.short	0x0008
        /*0054*/ 	.byte	0x00, 0xf5, 0x21, 0x00


	//----- nvinfo : EIATTR_KPARAM_INFO
	.align		4
.L_101:
        /*0058*/ 	.byte	0x04, 0x17
        /*005a*/ 	.short	(.L_103 - .L_102)
.L_102:
        /*005c*/ 	.word	0x00000000
        /*0060*/ 	.short	0x0000
        /*0062*/ 	.short	0x0000
        /*0064*/ 	.byte	0x00, 0xf5, 0x21, 0x00


	//----- nvinfo : EIATTR_SPARSE_MMA_MASK
	.align		4
.L_103:
        /*0068*/ 	.byte	0x03, 0x50
        /*006a*/ 	.short	0x0000


	//----- nvinfo : EIATTR_MAXREG_COUNT
	.align		4
        /*006c*/ 	.byte	0x03, 0x1b
        /*006e*/ 	.short	0x00ff


	//----- nvinfo : EIATTR_MERCURY_ISA_VERSION
	.align		4
        /*0070*/ 	.byte	0x03, 0x5f
        /*0072*/ 	.short	0x0101


	//----- nvinfo : EIATTR_VRC_CTA_INIT_COUNT
	.align		4
        /*0074*/ 	.byte	0x02, 0x4a
	.zero		1
	.zero		1


	//----- nvinfo : EIATTR_EXIT_INSTR_OFFSETS
	.align		4
        /*0078*/ 	.byte	0x04, 0x1c
        /*007a*/ 	.short	(.L_105 - .L_104)


	//   ....[0]....
.L_104:
        /*007c*/ 	.word	0x00000070


	//   ....[1]....
        /*0080*/ 	.word	0x00000130


	//   ....[2]....
        /*0084*/ 	.word	0x000001f0


	//   ....[3]....
        /*0088*/ 	.word	0x00000230


	//----- nvinfo : EIATTR_CBANK_PARAM_SIZE
	.align		4
.L_105:
        /*008c*/ 	.byte	0x03, 0x19
        /*008e*/ 	.short	0x0028


	//----- nvinfo : EIATTR_PARAM_CBANK
	.align		4
        /*0090*/ 	.byte	0x04, 0x0a
        /*0092*/ 	.short	(.L_107 - .L_106)
	.align		4
.L_106:
        /*0094*/ 	.word	index@(.nv.constant0._Z17updateEdgeIndicesP4EdgePiS1_S1_ii)
        /*0098*/ 	.short	0x0380
        /*009a*/ 	.short	0x0028


	//----- nvinfo : EIATTR_SW_WAR
	.align		4
.L_107:
        /*009c*/ 	.byte	0x04, 0x36
        /*009e*/ 	.short	(.L_109 - .L_108)
.L_108:
        /*00a0*/ 	.word	0x00000008
.L_109:


//--------------------- .nv.info._Z12findMinEdgesP4EdgePiS1_S1_ii --------------------------
	.section	.nv.info._Z12findMinEdgesP4EdgePiS1_S1_ii,"",@"SHT_CUDA_INFO"
	.sectionflags	@""
	.align	4


	//----- nvinfo : EIATTR_CUDA_API_VERSION
	.align		4
        /*0000*/ 	.byte	0x04, 0x37
        /*0002*/ 	.short	(.L_111 - .L_110)
.L_110:
        /*0004*/ 	.word	0x00000082


	//----- nvinfo : EIATTR_KPARAM_INFO
	.align		4
.L_111:
        /*0008*/ 	.byte	0x04, 0x17
        /*000a*/ 	.short	(.L_113 - .L_112)
.L_112:
        /*000c*/ 	.word	0x00000000
        /*0010*/ 	.short	0x0005
        /*0012*/ 	.short	0x0024
        /*0014*/ 	.byte	0x00, 0xf0, 0x11, 0x00


	//----- nvinfo : EIATTR_KPARAM_INFO
	.align		4
.L_113:
        /*0018*/ 	.byte	0x04, 0x17
        /*001a*/ 	.short	(.L_115 - .L_114)
.L_114:
        /*001c*/ 	.word	0x00000000
        /*0020*/ 	.short	0x0004
        /*0022*/ 	.short	0x0020
        /*0024*/ 	.byte	0x00, 0xf0, 0x11, 0x00


	//----- nvinfo : EIATTR_KPARAM_INFO
	.align		4
.L_115:
        /*0028*/ 	.byte	0x04, 0x17
        /*002a*/ 	.short	(.L_117 - .L_116)
.L_116:
        /*002c*/ 	.word	0x00000000
        /*0030*/ 	.short	0x0003
        /*0032*/ 	.short	0x0018
        /*0034*/ 	.byte	0x00, 0xf5, 0x21, 0x00


	//----- nvinfo : EIATTR_KPARAM_INFO
	.align		4
.L_117:
        /*0038*/ 	.byte	0x04, 0x17
        /*003a*/ 	.short	(.L_119 - .L_118)
.L_118:
        /*003c*/ 	.word	0x00000000
        /*0040*/ 	.short	0x0002
        /*0042*/ 	.short	0x0010
        /*0044*/ 	.byte	0x00, 0xf5, 0x21, 0x00


	//----- nvinfo : EIATTR_KPARAM_INFO
	.align		4
.L_119:
        /*0048*/ 	.byte	0x04, 0x17
        /*004a*/ 	.short	(.L_121 - .L_120)
.L_120:
        /*004c*/ 	.word	0x00000000
        /*0050*/ 	.short	0x0001
        /*0052*/ 	.short	0x0008
        /*0054*/ 	.byte	0x00, 0xf5, 0x21, 0x00


	//----- nvinfo : EIATTR_KPARAM_INFO
	.align		4
.L_121:
        /*0058*/ 	.byte	0x04, 0x17
        /*005a*/ 	.short	(.L_123 - .L_122)
.L_122:
        /*005c*/ 	.word	0x00000000
        /*0060*/ 	.short	0x0000
        /*0062*/ 	.short	0x0000
        /*0064*/ 	.byte	0x00, 0xf5, 0x21, 0x00


	//----- nvinfo : EIATTR_SPARSE_MMA_MASK
	.align		4
.L_123:
        /*0068*/ 	.byte	0x03, 0x50
        /*006a*/ 	.short	0x0000


	//----- nvinfo : EIATTR_MAXREG_COUNT
	.align		4
        /*006c*/ 	.byte	0x03, 0x1b
        /*006e*/ 	.short	0x00ff


	//----- nvinfo : EIATTR_MERCURY_ISA_VERSION
	.align		4
        /*0070*/ 	.byte	0x03, 0x5f
        /*0072*/ 	.short	0x0101


	//----- nvinfo : EIATTR_VRC_CTA_INIT_COUNT
	.align		4
        /*0074*/ 	.byte	0x02, 0x4a
	.zero		1
	.zero		1


	//----- nvinfo : EIATTR_EXIT_INSTR_OFFSETS
	.align		4
        /*0078*/ 	.byte	0x04, 0x1c
        /*007a*/ 	.short	(.L_125 - .L_124)


	//   ....[0]....
.L_124:
        /*007c*/ 	.word	0x00000070


	//   ....[1]....
        /*0080*/ 	.word	0x00000130


	//   ....[2]....
        /*0084*/ 	.word	0x000001a0


	//----- nvinfo : EIATTR_CBANK_PARAM_SIZE
	.align		4
.L_125:
        /*0088*/ 	.byte	0x03, 0x19
        /*008a*/ 	.short	0x0028


	//----- nvinfo : EIATTR_PARAM_CBANK
	.align		4
        /*008c*/ 	.byte	0x04, 0x0a
        /*008e*/ 	.short	(.L_127 - .L_126)
	.align		4
.L_126:
        /*0090*/ 	.word	index@(.nv.constant0._Z12findMinEdgesP4EdgePiS1_S1_ii)
        /*0094*/ 	.short	0x0380
        /*0096*/ 	.short	0x0028


	//----- nvinfo : EIATTR_SW_WAR
	.align		4
.L_127:
        /*0098*/ 	.byte	0x04, 0x36
        /*009a*/ 	.short	(.L_129 - .L_128)
.L_128:
        /*009c*/ 	.word	0x00000008
.L_129:


//--------------------- .nv.info._Z13adjustWeightsP4Edgeii --------------------------
	.section	.nv.info._Z13adjustWeightsP4Edgeii,"",@"SHT_CUDA_INFO"
	.sectionflags	@""
	.align	4


	//----- nvinfo : EIATTR_CUDA_API_VERSION
	.align		4
        /*0000*/ 	.byte	0x04, 0x37
        /*0002*/ 	.short	(.L_131 - .L_130)
.L_130:
        /*0004*/ 	.word	0x00000082


	//----- nvinfo : EIATTR_KPARAM_INFO
	.align		4
.L_131:
        /*0008*/ 	.byte	0x04, 0x17
        /*000a*/ 	.short	(.L_133 - .L_132)
.L_132:
        /*000c*/ 	.word	0x00000000
        /*0010*/ 	.short	0x0002
        /*0012*/ 	.short	0x000c
        /*0014*/ 	.byte	0x00, 0xf0, 0x11, 0x00


	//----- nvinfo : EIATTR_KPARAM_INFO
	.align		4
.L_133:
        /*0018*/ 	.byte	0x04, 0x17
        /*001a*/ 	.short	(.L_135 - .L_134)
.L_134:
        /*001c*/ 	.word	0x00000000
        /*0020*/ 	.short	0x0001
        /*0022*/ 	.short	0x0008
        /*0024*/ 	.byte	0x00, 0xf0, 0x11, 0x00


	//----- nvinfo : EIATTR_KPARAM_INFO
	.align		4
.L_135:
        /*0028*/ 	.byte	0x04, 0x17
        /*002a*/ 	.short	(.L_137 - .L_136)
.L_136:
        /*002c*/ 	.word	0x00000000
        /*0030*/ 	.short	0x0000
        /*0032*/ 	.short	0x0000
        /*0034*/ 	.byte	0x00, 0xf5, 0x21, 0x00


	//----- nvinfo : EIATTR_SPARSE_MMA_MASK
	.align		4
.L_137:
        /*0038*/ 	.byte	0x03, 0x50
        /*003a*/ 	.short	0x0000


	//----- nvinfo : EIATTR_MAXREG_COUNT
	.align		4
        /*003c*/ 	.byte	0x03, 0x1b
        /*003e*/ 	.short	0x00ff


	//----- nvinfo : EIATTR_MERCURY_ISA_VERSION
	.align		4
        /*0040*/ 	.byte	0x03, 0x5f
        /*0042*/ 	.short	0x0101


	//----- nvinfo : EIATTR_VRC_CTA_INIT_COUNT
	.align		4
        /*0044*/ 	.byte	0x02, 0x4a
	.zero		1
	.zero		1


	//----- nvinfo : EIATTR_EXIT_INSTR_OFFSETS
	.align		4
        /*0048*/ 	.byte	0x04, 0x1c
        /*004a*/ 	.short	(.L_139 - .L_138)


	//   ....[0]....
.L_138:
        /*004c*/ 	.word	0x00000070


	//   ....[1]....
        /*0050*/ 	.word	0x00000250


	//----- nvinfo : EIATTR_CBANK_PARAM_SIZE
	.align		4
.L_139:
        /*0054*/ 	.byte	0x03, 0x19
        /*0056*/ 	.short	0x0010


	//----- nvinfo : EIATTR_PARAM_CBANK
	.align		4
        /*0058*/ 	.byte	0x04, 0x0a
        /*005a*/ 	.short	(.L_141 - .L_140)
	.align		4
.L_140:
        /*005c*/ 	.word	index@(.nv.constant0._Z13adjustWeightsP4Edgeii)
        /*0060*/ 	.short	0x0380
        /*0062*/ 	.short	0x0010


	//----- nvinfo : EIATTR_SW_WAR
	.align		4
.L_141:
        /*0064*/ 	.byte	0x04, 0x36
        /*0066*/ 	.short	(.L_143 - .L_142)
.L_142:
        /*0068*/ 	.word	0x00000008
.L_143:


//--------------------- .nv.callgraph             --------------------------
	.section	.nv.callgraph,"",@"SHT_CUDA_CALLGRAPH"
	.align	4
	.sectionentsize	8
	.align		4
        /*0000*/ 	.word	0x00000000
	.align		4
        /*0004*/ 	.word	0xffffffff
	.align		4
        /*0008*/ 	.word	0x00000000
	.align		4
        /*000c*/ 	.word	0xfffffffe
	.align		4
        /*0010*/ 	.word	0x00000000
	.align		4
        /*0014*/ 	.word	0xfffffffd
	.align		4
        /*0018*/ 	.word	0x00000000
	.align		4
        /*001c*/ 	.word	0xfffffffc


//--------------------- .text._Z13resetMinEdgesPiS_i --------------------------
	.section	.text._Z13resetMinEdgesPiS_i,"ax",@progbits
	.align	128
        .global         _Z13resetMinEdgesPiS_i
        .type           _Z13resetMinEdgesPiS_i,@function
        .size           _Z13resetMinEdgesPiS_i,(.L_x_6 - _Z13resetMinEdgesPiS_i)
        .other          _Z13resetMinEdgesPiS_i,@"STO_CUDA_ENTRY STV_DEFAULT"
_Z13resetMinEdgesPiS_i:
.text._Z13resetMinEdgesPiS_i:
[----:B------:R-:W-:Y:S01]  /*0000*/  LDC R1, c[0x0][0x37c] ;  /* 0x0000df00ff017b82 */ /* 0x000fe20000000800 */
[----:B------:R-:W0:Y:S07]  /*0010*/  S2R R7, SR_TID.X ;  /* 0x0000000000077919 */ /* 0x000e2e0000002100 */
[----:B------:R-:W0:Y:S01]  /*0020*/  S2UR UR4, SR_CTAID.X ;  /* 0x00000000000479c3 */ /* 0x000e220000002500 */
[----:B------:R-:W1:Y:S07]  /*0030*/  LDCU UR5, c[0x0][0x390] ;  /* 0x00007200ff0577ac */ /* 0x000e6e0008000800 */
[----:B------:R-:W0:Y:S02]  /*0040*/  LDC R0, c[0x0][0x360] ;  /* 0x0000d800ff007b82 */ /* 0x000e240000000800 */
[----:B0-----:R-:W-:-:S05]  /*0050*/  IMAD R7, R0, UR4, R7 ;  /* 0x0000000400077c24 */ /* 0x001fca000f8e0207 */
[----:B-1----:R-:W-:-:S13]  /*0060*/  ISETP.GE.AND P0, PT, R7, UR5, PT ;  /* 0x0000000507007c0c */ /* 0x002fda000bf06270 */
[----:B------:R-:W-:Y:S05]  /*0070*/  @P0 EXIT ;  /* 0x000000000000094d */ /* 0x000fea0003800000 */
[----:B------:R-:W0:Y:S01]  /*0080*/  LDC.64 R2, c[0x0][0x380] ;  /* 0x0000e000ff027b82 */ /* 0x000e220000000a00 */
[----:B------:R-:W1:Y:S01]  /*0090*/  LDCU.64 UR4, c[0x0][0x358] ;  /* 0x00006b00ff0477ac */ /* 0x000e620008000a00 */
[----:B------:R-:W-:-:S06]  /*00a0*/  MOV R9, 0x7fffffff ;  /* 0x7fffffff00097802 */ /* 0x000fcc0000000f00 */
[----:B------:R-:W2:Y:S01]  /*00b0*/  LDC.64 R4, c[0x0][0x388] ;  /* 0x0000e200ff047b82 */ /* 0x000ea20000000a00 */
[----:B0-----:R-:W-:-:S04]  /*00c0*/  IMAD.WIDE R2, R7, 0x4, R2 ;  /* 0x0000000407027825 */ /* 0x001fc800078e0202 */
[----:B--2---:R-:W-:Y:S01]  /*00d0*/  IMAD.WIDE R4, R7, 0x4, R4 ;  /* 0x0000000407047825 */ /* 0x004fe200078e0204 */
[----:B------:R-:W-:-:S05]  /*00e0*/  MOV R7, 0xffffffff ;  /* 0xffffffff00077802 */ /* 0x000fca0000000f00 */
[----:B-1----:R-:W-:Y:S04]  /*00f0*/  STG.E desc[UR4][R2.64], R7 ;  /* 0x0000000702007986 */ /* 0x002fe8000c101904 */
[----:B------:R-:W-:Y:S01]  /*0100*/  STG.E desc[UR4][R4.64], R9 ;  /* 0x0000000904007986 */ /* 0x000fe2000c101904 */
[----:B------:R-:W-:Y:S05]  /*0110*/  EXIT ;  /* 0x000000000000794d */ /* 0x000fea0003800000 */
.L_x_0:
[----:B------:R-:W-:-:S00]  /*0120*/  BRA `(.L_x_0) ;  /* 0xfffffffc00fc7947 */ /* 0x000fc0000383ffff */
[----:B------:R-:W-:-:S00]  /*0130*/  NOP ;  /* 0x0000000000007918 */ /* 0x000fc00000000000 */
        /* <DEDUP_REMOVED lines=12> */
.L_x_6:


//--------------------- .text._Z16initializeArraysPiS_S_i --------------------------
	.section	.text._Z16initializeArraysPiS_S_i,"ax",@progbits
	.align	128
        .global         _Z16initializeArraysPiS_S_i
        .type           _Z16initializeArraysPiS_S_i,@function
        .size           _Z16initializeArraysPiS_S_i,(.L_x_7 - _Z16initializeArraysPiS_S_i)
        .other          _Z16initializeArraysPiS_S_i,@"STO_CUDA_ENTRY STV_DEFAULT"
_Z16initializeArraysPiS_S_i:
.text._Z16initializeArraysPiS_S_i:
        /* <DEDUP_REMOVED lines=10> */
[----:B------:R-:W-:Y:S02]  /*00a0*/  MOV R11, 0xffffffff ;  /* 0xffffffff000b7802 */ /* 0x000fe40000000f00 */
[----:B------:R-:W-:-:S04]  /*00b0*/  MOV R13, 0x7fffffff ;  /* 0x7fffffff000d7802 */ /* 0x000fc80000000f00 */
[----:B------:R-:W2:Y:S08]  /*00c0*/  LDC.64 R4, c[0x0][0x388] ;  /* 0x0000e200ff047b82 */ /* 0x000eb00000000a00 */
[----:B------:R-:W3:Y:S01]  /*00d0*/  LDC.64 R6, c[0x0][0x390] ;  /* 0x0000e400ff067b82 */ /* 0x000ee20000000a00 */
[----:B0-----:R-:W-:-:S05]  /*00e0*/  IMAD.WIDE R2, R9, 0x4, R2 ;  /* 0x0000000409027825 */ /* 0x001fca00078e0202 */
[----:B-1----:R-:W-:Y:S01]  /*00f0*/  STG.E desc[UR4][R2.64], R9 ;  /* 0x0000000902007986 */ /* 0x002fe2000c101904 */
[----:B--2---:R-:W-:-:S05]  /*0100*/  IMAD.WIDE R4, R9, 0x4, R4 ;  /* 0x0000000409047825 */ /* 0x004fca00078e0204 */
[----:B------:R-:W-:Y:S01]  /*0110*/  STG.E desc[UR4][R4.64], R11 ;  /* 0x0000000b04007986 */ /* 0x000fe2000c101904 */
[----:B---3--:R-:W-:-:S05]  /*0120*/  IMAD.WIDE R6, R9, 0x4, R6 ;  /* 0x0000000409067825 */ /* 0x008fca00078e0206 */
[----:B------:R-:W-:Y:S01]  /*0130*/  STG.E desc[UR4][R6.64], R13 ;  /* 0x0000000d06007986 */ /* 0x000fe2000c101904 */
[----:B------:R-:W-:Y:S05]  /*0140*/  EXIT ;  /* 0x000000000000794d */ /* 0x000fea0003800000 */
.L_x_1:
        /* <DEDUP_REMOVED lines=11> */
.L_x_7:


//--------------------- .text._Z15mergeComponentsP4EdgePiS1_S1_S1_ii --------------------------
	.section	.text._Z15mergeComponentsP4EdgePiS1_S1_S1_ii,"ax",@progbits
	.align	128
        .global         _Z15mergeComponentsP4EdgePiS1_S1_S1_ii
        .type           _Z15mergeComponentsP4EdgePiS1_S1_S1_ii,@function
        .size           _Z15mergeComponentsP4EdgePiS1_S1_S1_ii,(.L_x_8 - _Z15mergeComponentsP4EdgePiS1_S1_S1_ii)
        .other          _Z15mergeComponentsP4EdgePiS1_S1_S1_ii,@"STO_CUDA_ENTRY STV_DEFAULT"
_Z15mergeComponentsP4EdgePiS1_S1_S1_ii:
.text._Z15mergeComponentsP4EdgePiS1_S1_S1_ii:
        /* <DEDUP_REMOVED lines=10> */
[----:B0-----:R-:W-:-:S05]  /*00a0*/  IMAD.WIDE R2, R11, 0x4, R2 ;  /* 0x000000040b027825 */ /* 0x001fca00078e0202 */
[----:B-1----:R-:W2:Y:S02]  /*00b0*/  LDG.E R5, desc[UR6][R2.64] ;  /* 0x0000000602057981 */ /* 0x002ea4000c1e1900 */
[----:B--2---:R-:W-:-:S13]  /*00c0*/  ISETP.NE.AND P0, PT, R5, -0x1, PT ;  /* 0xffffffff0500780c */ /* 0x004fda0003f05270 */
[----:B------:R-:W-:Y:S05]  /*00d0*/  @!P0 EXIT ;  /* 0x000000000000894d */ /* 0x000fea0003800000 */
[----:B------:R-:W0:Y:S08]  /*00e0*/  LDC.64 R2, c[0x0][0x380] ;  /* 0x0000e000ff027b82 */ /* 0x000e300000000a00 */
[----:B------:R-:W1:Y:S01]  /*00f0*/  LDC.64 R8, c[0x0][0x388] ;  /* 0x0000e200ff087b82 */ /* 0x000e620000000a00 */
[----:B0-----:R-:W-:-:S05]  /*0100*/  IMAD.WIDE R2, R5, 0x10, R2 ;  /* 0x0000001005027825 */ /* 0x001fca00078e0202 */
[----:B------:R-:W1:Y:S04]  /*0110*/  LDG.E R5, desc[UR6][R2.64] ;  /* 0x0000000602057981 */ /* 0x000e68000c1e1900 */
[----:B------:R-:W2:Y:S01]  /*0120*/  LDG.E R7, desc[UR6][R2.64+0x4] ;  /* 0x0000040602077981 */ /* 0x000ea2000c1e1900 */
[----:B-1----:R-:W-:-:S04]  /*0130*/  IMAD.WIDE R4, R5, 0x4, R8 ;  /* 0x0000000405047825 */ /* 0x002fc800078e0208 */
[----:B--2---:R-:W-:Y:S01]  /*0140*/  IMAD.WIDE R6, R7, 0x4, R8 ;  /* 0x0000000407067825 */ /* 0x004fe200078e0208 */
[----:B------:R-:W2:Y:S04]  /*0150*/  LDG.E R0, desc[UR6][R4.64] ;  /* 0x0000000604007981 */ /* 0x000ea8000c1e1900 */
[----:B------:R-:W2:Y:S02]  /*0160*/  LDG.E R13, desc[UR6][R6.64] ;  /* 0x00000006060d7981 */ /* 0x000ea4000c1e1900 */
[----:B--2---:R-:W-:-:S13]  /*0170*/  ISETP.NE.AND P0, PT, R0, R13, PT ;  /* 0x0000000d0000720c */ /* 0x004fda0003f05270 */
[----:B------:R-:W-:Y:S05]  /*0180*/  @!P0 EXIT ;  /* 0x000000000000894d */ /* 0x000fea0003800000 */
[----:B------:R-:W-:-:S05]  /*0190*/  IMAD.WIDE R4, R11, 0x4, R8 ;  /* 0x000000040b047825 */ /* 0x000fca00078e0208 */
[----:B------:R-:W2:Y:S01]  /*01a0*/  LDG.E R7, desc[UR6][R4.64] ;  /* 0x0000000604077981 */ /* 0x000ea2000c1e1900 */
[----:B------:R-:W-:-:S04]  /*01b0*/  VIMNMX R6, PT, PT, R0, R13, !PT ;  /* 0x0000000d00067248 */ /* 0x000fc80007fe0100 */
[----:B--2---:R-:W-:-:S13]  /*01c0*/  ISETP.NE.AND P0, PT, R7, R6, PT ;  /* 0x000000060700720c */ /* 0x004fda0003f05270 */
[----:B------:R-:W-:Y:S05]  /*01d0*/  @P0 EXIT ;  /* 0x000000000000094d */ /* 0x000fea0003800000 */
[----:B------:R-:W0:Y:S01]  /*01e0*/  LDC.64 R6, c[0x0][0x398] ;  /* 0x0000e600ff067b82 */ /* 0x000e220000000a00 */
[----:B------:R-:W-:Y:S01]  /*01f0*/  VIMNMX R13, PT, PT, R0, R13, PT ;  /* 0x0000000d000d7248 */ /* 0x000fe20003fe0100 */
[----:B------:R-:W-:Y:S01]  /*0200*/  IMAD.MOV.U32 R15, RZ, RZ, 0x1 ;  /* 0x00000001ff0f7424 */ /* 0x000fe200078e00ff */
[----:B------:R-:W1:Y:S01]  /*0210*/  S2R R10, SR_LANEID ;  /* 0x00000000000a7919 */ /* 0x000e620000000000 */
[----:B------:R-:W-:Y:S01]  /*0220*/  VOTEU.ANY UR4, UPT, PT ;  /* 0x0000000000047886 */ /* 0x000fe200038e0100 */
[----:B------:R-:W2:Y:S01]  /*0230*/  LDCU UR8, c[0x0][0x3ac] ;  /* 0x00007580ff0877ac */ /* 0x000ea20008000800 */
[----:B------:R3:W-:Y:S04]  /*0240*/  STG.E desc[UR6][R4.64], R13 ;  /* 0x0000000d04007986 */ /* 0x0007e8000c101906 */
[----:B0-----:R3:W-:Y:S04]  /*0250*/  STG.E desc[UR6][R6.64], R15 ;  /* 0x0000000f06007986 */ /* 0x0017e8000c101906 */
[----:B------:R-:W4:Y:S01]  /*0260*/  LDG.E R2, desc[UR6][R2.64+0x8] ;  /* 0x0000080602027981 */ /* 0x000f22000c1e1900 */
[----:B------:R-:W0:Y:S01]  /*0270*/  LDC.64 R8, c[0x0][0x3a0] ;  /* 0x0000e800ff087b82 */ /* 0x000e220000000a00 */
[----:B------:R-:W-:-:S06]  /*0280*/  UFLO.U32 UR4, UR4 ;  /* 0x00000004000472bd */ /* 0x000fcc00080e0000 */
[----:B-1----:R-:W-:Y:S01]  /*0290*/  ISETP.EQ.U32.AND P0, PT, R10, UR4, PT ;  /* 0x000000040a007c0c */ /* 0x002fe2000bf02070 */
[----:B----4-:R-:W1:Y:S02]  /*02a0*/  REDUX.SUM UR5, R2 ;  /* 0x00000000020573c4 */ /* 0x010e64000000c000 */
[----:B-1----:R-:W-:-:S10]  /*02b0*/  MOV R11, UR5 ;  /* 0x00000005000b7c02 */ /* 0x002fd40008000f00 */
[----:B0-----:R3:W-:Y:S04]  /*02c0*/  @P0 REDG.E.ADD.STRONG.GPU desc[UR6][R8.64], R11 ;  /* 0x0000000b0800098e */ /* 0x0017e8000c12e106 */
[----:B------:R-:W2:Y:S02]  /*02d0*/  LDG.E R0, desc[UR6][R8.64] ;  /* 0x0000000608007981 */ /* 0x000ea4000c1e1900 */
[----:B--2---:R-:W-:-:S13]  /*02e0*/  ISETP.GE.AND P0, PT, R0, UR8, PT ;  /* 0x0000000800007c0c */ /* 0x004fda000bf06270 */
[----:B---3--:R-:W-:Y:S05]  /*02f0*/  @!P0 EXIT ;  /* 0x000000000000894d */ /* 0x008fea0003800000 */
[----:B------:R-:W-:Y:S01]  /*0300*/  VOTEU.ANY UR4, UPT, PT ;  /* 0x0000000000047886 */ /* 0x000fe200038e0100 */
[----:B------:R-:W-:Y:S01]  /*0310*/  IMAD R3, RZ, RZ, -UR8 ;  /* 0x80000008ff037e24 */ /* 0x000fe2000f8e02ff */
[----:B------:R-:W-:Y:S02]  /*0320*/  UFLO.U32 UR5, UR4 ;  /* 0x00000004000572bd */ /* 0x000fe400080e0000 */
[----:B------:R-:W-:-:S04]  /*0330*/  UPOPC UR4, UR4 ;  /* 0x00000004000472bf */ /* 0x000fc80008000000 */
[----:B------:R-:W-:Y:S02]  /*0340*/  ISETP.EQ.U32.AND P0, PT, R10, UR5, PT ;  /* 0x000000050a007c0c */ /* 0x000fe4000bf02070 */
[----:B------:R-:W-:-:S11]  /*0350*/  IMAD R3, R3, UR4, RZ ;  /* 0x0000000403037c24 */ /* 0x000fd6000f8e02ff */
[----:B------:R-:W-:Y:S01]  /*0360*/  @P0 REDG.E.ADD.STRONG.GPU desc[UR6][R8.64], R3 ;  /* 0x000000030800098e */ /* 0x000fe2000c12e106 */
[----:B------:R-:W-:Y:S05]  /*0370*/  EXIT ;  /* 0x000000000000794d */ /* 0x000fea0003800000 */
.L_x_2:
        /* <DEDUP_REMOVED lines=16> */
.L_x_8:


//--------------------- .text._Z17updateEdgeIndicesP4EdgePiS1_S1_ii --------------------------
	.section	.text._Z17updateEdgeIndicesP4EdgePiS1_S1_ii,"ax",@progbits
	.align	128
        .global         _Z17updateEdgeIndicesP4EdgePiS1_S1_ii
        .type           _Z17updateEdgeIndicesP4EdgePiS1_S1_ii,@function
        .size           _Z17updateEdgeIndicesP4EdgePiS1_S1_ii,(.L_x_9 - _Z17updateEdgeIndicesP4EdgePiS1_S1_ii)
        .other          _Z17updateEdgeIndicesP4EdgePiS1_S1_ii,@"STO_CUDA_ENTRY STV_DEFAULT"
_Z17updateEdgeIndicesP4EdgePiS1_S1_ii:
.text._Z17updateEdgeIndicesP4EdgePiS1_S1_ii:
        /* <DEDUP_REMOVED lines=9> */
[----:B------:R-:W1:Y:S07]  /*0090*/  LDCU.64 UR4, c[0x0][0x358] ;  /* 0x00006b00ff0477ac */ /* 0x000e6e0008000a00 */
[----:B------:R-:W2:Y:S01]  /*00a0*/  LDC.64 R6, c[0x0][0x388] ;  /* 0x0000e200ff067b82 */ /* 0x000ea20000000a00 */
[----:B0-----:R-:W-:-:S05]  /*00b0*/  IMAD.WIDE R2, R0, 0x10, R2 ;  /* 0x0000001000027825 */ /* 0x001fca00078e0202 */
[----:B-1----:R-:W2:Y:S04]  /*00c0*/  LDG.E R5, desc[UR4][R2.64] ;  /* 0x0000000402057981 */ /* 0x002ea8000c1e1900 */
[----:B------:R-:W3:Y:S01]  /*00d0*/  LDG.E R9, desc[UR4][R2.64+0x4] ;  /* 0x0000040402097981 */ /* 0x000ee2000c1e1900 */
[----:B--2---:R-:W-:-:S04]  /*00e0*/  IMAD.WIDE R4, R5, 0x4, R6 ;  /* 0x0000000405047825 */ /* 0x004fc800078e0206 */
[----:B---3--:R-:W-:Y:S01]  /*00f0*/  IMAD.WIDE R6, R9, 0x4, R6 ;  /* 0x0000000409067825 */ /* 0x008fe200078e0206 */
[----:B------:R-:W2:Y:S04]  /*0100*/  LDG.E R11, desc[UR4][R4.64] ;  /* 0x00000004040b7981 */ /* 0x000ea8000c1e1900 */
[----:B------:R-:W2:Y:S02]  /*0110*/  LDG.E R13, desc[UR4][R6.64] ;  /* 0x00000004060d7981 */ /* 0x000ea4000c1e1900 */
[----:B--2---:R-:W-:-:S13]  /*0120*/  ISETP.NE.AND P0, PT, R11, R13, PT ;  /* 0x0000000d0b00720c */ /* 0x004fda0003f05270 */
[----:B------:R-:W-:Y:S05]  /*0130*/  @!P0 EXIT ;  /* 0x000000000000894d */ /* 0x000fea0003800000 */
[----:B------:R-:W0:Y:S01]  /*0140*/  LDC.64 R8, c[0x0][0x398] ;  /* 0x0000e600ff087b82 */ /* 0x000e220000000a00 */
[----:B------:R-:W2:Y:S01]  /*0150*/  LDG.E R2, desc[UR4][R2.64+0x8] ;  /* 0x0000080402027981 */ /* 0x000ea2000c1e1900 */
[----:B0-----:R-:W-:-:S06]  /*0160*/  IMAD.WIDE R4, R11, 0x4, R8 ;  /* 0x000000040b047825 */ /* 0x001fcc00078e0208 */
[----:B------:R-:W2:Y:S01]  /*0170*/  LDG.E R5, desc[UR4][R4.64] ;  /* 0x0000000404057981 */ /* 0x000ea2000c1e1900 */
[----:B------:R-:W-:Y:S01]  /*0180*/  IMAD.WIDE R8, R13, 0x4, R8 ;  /* 0x000000040d087825 */ /* 0x000fe200078e0208 */
[----:B--2---:R-:W-:-:S13]  /*0190*/  ISETP.NE.AND P0, PT, R2, R5, PT ;  /* 0x000000050200720c */ /* 0x004fda0003f05270 */
[----:B------:R-:W0:Y:S02]  /*01a0*/  @!P0 LDC.64 R6, c[0x0][0x390] ;  /* 0x0000e400ff068b82 */ /* 0x000e240000000a00 */
[----:B0-----:R-:W-:-:S05]  /*01b0*/  @!P0 IMAD.WIDE R6, R11, 0x4, R6 ;  /* 0x000000040b068825 */ /* 0x001fca00078e0206 */
[----:B------:R0:W-:Y:S04]  /*01c0*/  @!P0 STG.E desc[UR4][R6.64], R0 ;  /* 0x0000000006008986 */ /* 0x0001e8000c101904 */
[----:B------:R-:W2:Y:S02]  /*01d0*/  LDG.E R9, desc[UR4][R8.64] ;  /* 0x0000000408097981 */ /* 0x000ea4000c1e1900 */
[----:B--2---:R-:W-:-:S13]  /*01e0*/  ISETP.NE.AND P0, PT, R2, R9, PT ;  /* 0x000000090200720c */ /* 0x004fda0003f05270 */
[----:B0-----:R-:W-:Y:S05]  /*01f0*/  @P0 EXIT ;  /* 0x000000000000094d */ /* 0x001fea0003800000 */
[----:B------:R-:W0:Y:S02]  /*0200*/  LDC.64 R2, c[0x0][0x390] ;  /* 0x0000e400ff027b82 */ /* 0x000e240000000a00 */
[----:B0-----:R-:W-:-:S05]  /*0210*/  IMAD.WIDE R2, R13, 0x4, R2 ;  /* 0x000000040d027825 */ /* 0x001fca00078e0202 */
[----:B------:R-:W-:Y:S01]  /*0220*/  STG.E desc[UR4][R2.64], R0 ;  /* 0x0000000002007986 */ /* 0x000fe2000c101904 */
[----:B------:R-:W-:Y:S05]  /*0230*/  EXIT ;  /* 0x000000000000794d */ /* 0x000fea0003800000 */
.L_x_3:
        /* <DEDUP_REMOVED lines=12> */
.L_x_9:


//--------------------- .text._Z12findMinEdgesP4EdgePiS1_S1_ii --------------------------
	.section	.text._Z12findMinEdgesP4EdgePiS1_S1_ii,"ax",@progbits
	.align	128
        .global         _Z12findMinEdgesP4EdgePiS1_S1_ii
        .type           _Z12findMinEdgesP4EdgePiS1_S1_ii,@function
        .size           _Z12findMinEdgesP4EdgePiS1_S1_ii,(.L_x_10 - _Z12findMinEdgesP4EdgePiS1_S1_ii)
        .other          _Z12findMinEdgesP4EdgePiS1_S1_ii,@"STO_CUDA_ENTRY STV_DEFAULT"
_Z12findMinEdgesP4EdgePiS1_S1_ii:
.text._Z12findMinEdgesP4EdgePiS1_S1_ii:
        /* <DEDUP_REMOVED lines=15> */
[----:B---3--:R-:W-:Y:S02]  /*00f0*/  IMAD.WIDE R6, R9, 0x4, R6 ;  /* 0x0000000409067825 */ /* 0x008fe400078e0206 */
[----:B------:R-:W2:Y:S04]  /*0100*/  LDG.E R5, desc[UR4][R4.64] ;  /* 0x0000000404057981 */ /* 0x000ea8000c1e1900 */
[----:B------:R-:W2:Y:S02]  /*0110*/  LDG.E R0, desc[UR4][R6.64] ;  /* 0x0000000406007981 */ /* 0x000ea4000c1e1900 */
[----:B--2---:R-:W-:-:S13]  /*0120*/  ISETP.NE.AND P0, PT, R5, R0, PT ;  /* 0x000000000500720c */ /* 0x004fda0003f05270 */
[----:B------:R-:W-:Y:S05]  /*0130*/  @!P0 EXIT ;  /* 0x000000000000894d */ /* 0x000fea0003800000 */
[----:B------:R-:W2:Y:S01]  /*0140*/  LDG.E R3, desc[UR4][R2.64+0x8] ;  /* 0x0000080402037981 */ /* 0x000ea2000c1e1900 */
[----:B------:R-:W0:Y:S02]  /*0150*/  LDC.64 R6, c[0x0][0x398] ;  /* 0x0000e600ff067b82 */ /* 0x000e240000000a00 */
[----:B0-----:R-:W-:-:S04]  /*0160*/  IMAD.WIDE R4, R5, 0x4, R6 ;  /* 0x0000000405047825 */ /* 0x001fc800078e0206 */
[----:B------:R-:W-:Y:S01]  /*0170*/  IMAD.WIDE R6, R0, 0x4, R6 ;  /* 0x0000000400067825 */ /* 0x000fe200078e0206 */
[----:B--2---:R-:W-:Y:S04]  /*0180*/  REDG.E.MIN.S32.STRONG.GPU desc[UR4][R4.64], R3 ;  /* 0x000000030400798e */ /* 0x004fe8000c92e304 */
[----:B------:R-:W-:Y:S01]  /*0190*/  REDG.E.MIN.S32.STRONG.GPU desc[UR4][R6.64], R3 ;  /* 0x000000030600798e */ /* 0x000fe2000c92e304 */
[----:B------:R-:W-:Y:S05]  /*01a0*/  EXIT ;  /* 0x000000000000794d */ /* 0x000fea0003800000 */
.L_x_4:
        /* <DEDUP_REMOVED lines=13> */
.L_x_10:


//--------------------- .text._Z13adjustWeightsP4Edgeii --------------------------
	.section	.text._Z13adjustWeightsP4Edgeii,"ax",@progbits
	.align	128
        .global         _Z13adjustWeightsP4Edgeii
        .type           _Z13adjustWeightsP4Edgeii,@function
        .size           _Z13adjustWeightsP4Edgeii,(.L_x_11 - _Z13adjustWeightsP4Edgeii)
        .other          _Z13adjustWeightsP4Edgeii,@"STO_CUDA_ENTRY STV_DEFAULT"
_Z13adjustWeightsP4Edgeii:
.text._Z13adjustWeightsP4Edgeii:
        /* <DEDUP_REMOVED lines=10> */
[----:B------:R-:W2:Y:S01]  /*00a0*/  LDC R8, c[0x0][0x38c] ;  /* 0x0000e300ff087b82 */ /* 0x000ea20000000800 */
[----:B0-----:R-:W-:-:S05]  /*00b0*/  IMAD.WIDE R2, R5, 0x10, R2 ;  /* 0x0000001005027825 */ /* 0x001fca00078e0202 */
[----:B-1----:R-:W3:Y:S04]  /*00c0*/  LDG.E R0, desc[UR4][R2.64+0x8] ;  /* 0x0000080402007981 */ /* 0x002ee8000c1e1900 */
[----:B------:R-:W3:Y:S01]  /*00d0*/  LDG.E R7, desc[UR4][R2.64+0xc] ;  /* 0x00000c0402077981 */ /* 0x000ee2000c1e1900 */
[----:B--2---:R-:W-:-:S04]  /*00e0*/  IABS R9, R8 ;  /* 0x0000000800097213 */ /* 0x004fc80000000000 */
[----:B------:R-:W0:Y:S08]  /*00f0*/  I2F.RP R6, R9 ;  /* 0x0000000900067306 */ /* 0x000e300000209400 */
[----:B0-----:R-:W0:Y:S02]  /*0100*/  MUFU.RCP R6, R6 ;  /* 0x0000000600067308 */ /* 0x001e240000001000 */
[----:B0-----:R-:W-:-:S06]  /*0110*/  VIADD R4, R6, 0xffffffe ;  /* 0x0ffffffe06047836 */ /* 0x001fcc0000000000 */
[----:B------:R0:W1:Y:S02]  /*0120*/  F2I.FTZ.U32.TRUNC.NTZ R5, R4 ;  /* 0x0000000400057305 */ /* 0x000064000021f000 */
[----:B0-----:R-:W-:Y:S01]  /*0130*/  IMAD.MOV.U32 R4, RZ, RZ, RZ ;  /* 0x000000ffff047224 */ /* 0x001fe200078e00ff */
[----:B-1----:R-:W-:Y:S01]  /*0140*/  IADD3 R10, PT, PT, RZ, -R5, RZ ;  /* 0x80000005ff0a7210 */ /* 0x002fe20007ffe0ff */
[----:B---3--:R-:W-:-:S04]  /*0150*/  IMAD R0, R0, R7, RZ ;  /* 0x0000000700007224 */ /* 0x008fc800078e02ff */
[----:B------:R-:W-:Y:S01]  /*0160*/  IMAD R7, R10, R9, RZ ;  /* 0x000000090a077224 */ /* 0x000fe200078e02ff */
[----:B------:R-:W-:-:S03]  /*0170*/  IABS R10, R0 ;  /* 0x00000000000a7213 */ /* 0x000fc60000000000 */
[----:B------:R-:W-:Y:S01]  /*0180*/  IMAD.HI.U32 R5, R5, R7, R4 ;  /* 0x0000000705057227 */ /* 0x000fe200078e0004 */
[----:B------:R-:W-:-:S05]  /*0190*/  ISETP.GE.AND P2, PT, R0, RZ, PT ;  /* 0x000000ff0000720c */ /* 0x000fca0003f46270 */
[----:B------:R-:W-:-:S05]  /*01a0*/  IMAD.HI.U32 R5, R5, R10, RZ ;  /* 0x0000000a05057227 */ /* 0x000fca00078e00ff */
[----:B------:R-:W-:-:S05]  /*01b0*/  IADD3 R5, PT, PT, -R5, RZ, RZ ;  /* 0x000000ff05057210 */ /* 0x000fca0007ffe1ff */
[----:B------:R-:W-:-:S05]  /*01c0*/  IMAD R4, R9, R5, R10 ;  /* 0x0000000509047224 */ /* 0x000fca00078e020a */
[----:B------:R-:W-:-:S13]  /*01d0*/  ISETP.GT.U32.AND P0, PT, R9, R4, PT ;  /* 0x000000040900720c */ /* 0x000fda0003f04070 */
[----:B------:R-:W-:Y:S01]  /*01e0*/  @!P0 IMAD.IADD R4, R4, 0x1, -R9 ;  /* 0x0000000104048824 */ /* 0x000fe200078e0a09 */
[----:B------:R-:W-:-:S04]  /*01f0*/  ISETP.NE.AND P0, PT, R8, RZ, PT ;  /* 0x000000ff0800720c */ /* 0x000fc80003f05270 */
[----:B------:R-:W-:-:S13]  /*0200*/  ISETP.GT.U32.AND P1, PT, R9, R4, PT ;  /* 0x000000040900720c */ /* 0x000fda0003f24070 */
[----:B------:R-:W-:-:S05]  /*0210*/  @!P1 IADD3 R4, PT, PT, R4, -R9, RZ ;  /* 0x8000000904049210 */ /* 0x000fca0007ffe0ff */
[----:B------:R-:W-:Y:S01]  /*0220*/  @!P2 IMAD.MOV R4, RZ, RZ, -R4 ;  /* 0x000000ffff04a224 */ /* 0x000fe200078e0a04 */
[----:B------:R-:W-:-:S05]  /*0230*/  @!P0 LOP3.LUT R4, RZ, R8, RZ, 0x33, !PT ;  /* 0x00000008ff048212 */ /* 0x000fca00078e33ff */
[----:B------:R-:W-:Y:S01]  /*0240*/  STG.E desc[UR4][R2.64+0x8], R4 ;  /* 0x0000080402007986 */ /* 0x000fe2000c101904 */
[----:B------:R-:W-:Y:S05]  /*0250*/  EXIT ;  /* 0x000000000000794d */ /* 0x000fea0003800000 */
.L_x_5:
        /* <DEDUP_REMOVED lines=10> */
.L_x_11:


//--------------------- .nv.shared.reserved.0     --------------------------
	.section	.nv.shared.reserved.0,"aw",@nobits
	.weak		__nv_reservedSMEM_offset_0_alias
	.size		__nv_reservedSMEM_offset_0_alias, 0, 64
	.other		__nv_reservedSMEM_offset_0_alias,@"STO_CUDA_RESERVED_SHARED STV_DEFAULT"
__nv_reservedSMEM_offset_0_alias:
	.zero		0
	.zero		64


//--------------------- .nv.constant0._Z13resetMinEdgesPiS_i --------------------------
	.section	.nv.constant0._Z13resetMinEdgesPiS_i,"a",@progbits
	.sectionflags	@""
	.align	4
.nv.constant0._Z13resetMinEdgesPiS_i:
	.zero		916


//--------------------- .nv.constant0._Z16initializeArraysPiS_S_i --------------------------
	.section	.nv.constant0._Z16initializeArraysPiS_S_i,"a",@progbits
	.sectionflags	@""
	.align	4
.nv.constant0._Z16initializeArraysPiS_S_i:
	.zero		924


//--------------------- .nv.constant0._Z15mergeComponentsP4EdgePiS1_S1_S1_ii --------------------------
	.section	.nv.constant0._Z15mergeComponentsP4EdgePiS1_S1_S1_ii,"a",@progbits
	.sectionflags	@""
	.align	4
.nv.constant0._Z15mergeComponentsP4EdgePiS1_S1_S1_ii:
	.zero		944


//--------------------- .nv.constant0._Z17updateEdgeIndicesP4EdgePiS1_S1_ii --------------------------
	.section	.nv.constant0._Z17updateEdgeIndicesP4EdgePiS1_S1_ii,"a",@progbits
	.sectionflags	@""
	.align	4
.nv.constant0._Z17updateEdgeIndicesP4EdgePiS1_S1_ii:
	.zero		936


//--------------------- .nv.constant0._Z12findMinEdgesP4EdgePiS1_S1_ii --------------------------
	.section	.nv.constant0._Z12findMinEdgesP4EdgePiS1_S1_ii,"a",@progbits
	.sectionflags	@""
	.align	4
.nv.constant0._Z12findMinEdgesP4EdgePiS1_S1_ii:
	.zero		936


//--------------------- .nv.constant0._Z13adjustWeightsP4Edgeii --------------------------
	.section	.nv.constant0._Z13adjustWeightsP4Edgeii,"a",@progbits
	.sectionflags	@""
	.align	4
.nv.constant0._Z13adjustWeightsP4Edgeii:
	.zero		912


//--------------------- SYMBOLS --------------------------

	.type		.nv.reservedSmem.offset0,@object
	.size		.nv.reservedSmem.offset0,0x4
